//
// Generated by NVIDIA NVVM Compiler
//
// Compiler Build ID: CL-36424714
// Cuda compilation tools, release 13.0, V13.0.88
// Based on NVVM 20.0.0
//

.version 9.0
.target sm_100
.address_size 64

	// .globl	_Z14printMatrixGPUPfii
.extern .func  (.param .b32 func_retval0) vprintf
(
	.param .b64 vprintf_param_0,
	.param .b64 vprintf_param_1
)
;
.global .align 1 .b8 $str[20] = {100, 101, 118, 95, 77, 91, 37, 100, 93, 91, 37, 100, 93, 32, 61, 32, 37, 100, 78};

.visible .entry _Z14printMatrixGPUPfii(
	.param .u64 .ptr .align 1 _Z14printMatrixGPUPfii_param_0,
	.param .u32 _Z14printMatrixGPUPfii_param_1,
	.param .u32 _Z14printMatrixGPUPfii_param_2
)
{
	.local .align 8 .b8 	__local_depot0[16];
	.reg .b64 	%SP;
	.reg .b64 	%SPL;
	.reg .pred 	%p<4>;
	.reg .b32 	%r<17>;
	.reg .b32 	%f<2>;
	.reg .b64 	%rd<9>;

	mov.u64 	%SPL, __local_depot0;
	cvta.local.u64 	%SP, %SPL;
	ld.param.u64 	%rd2, [_Z14printMatrixGPUPfii_param_0];
	ld.param.u32 	%r3, [_Z14printMatrixGPUPfii_param_1];
	ld.param.u32 	%r4, [_Z14printMatrixGPUPfii_param_2];
	cvta.to.global.u64 	%rd3, %rd2;
	mov.u32 	%r6, %tid.x;
	mov.u32 	%r7, %ctaid.x;
	mov.u32 	%r8, %ntid.x;
	mad.lo.s32 	%r1, %r7, %r8, %r6;
	mov.u32 	%r9, %tid.y;
	mov.u32 	%r10, %ctaid.y;
	mov.u32 	%r11, %ntid.y;
	mad.lo.s32 	%r12, %r10, %r11, %r9;
	mad.lo.s32 	%r13, %r4, %r12, %r1;
	mul.wide.s32 	%rd4, %r13, 4;
	add.s64 	%rd1, %rd3, %rd4;
	setp.ge.s32 	%p1, %r1, %r3;
	setp.ge.s32 	%p2, %r12, %r4;
	or.pred  	%p3, %p1, %p2;
	@%p3 bra 	$L__BB0_2;
	add.u64 	%rd5, %SP, 0;
	add.u64 	%rd6, %SPL, 0;
	ld.global.f32 	%f1, [%rd1];
	cvt.rzi.s32.f32 	%r14, %f1;
	st.local.v2.u32 	[%rd6], {%r1, %r12};
	st.local.u32 	[%rd6+8], %r14;
	mov.u64 	%rd7, $str;
	cvta.global.u64 	%rd8, %rd7;
	{ // callseq 0, 0
	.param .b64 param0;
	st.param.b64 	[param0], %rd8;
	.param .b64 param1;
	st.param.b64 	[param1], %rd5;
	.param .b32 retval0;
	call.uni (retval0), 
	vprintf, 
	(
	param0, 
	param1
	);
	ld.param.b32 	%r15, [retval0];
	} // callseq 0
$L__BB0_2:
	ret;

}


// ===== COMPILED SASS (sm_100) =====

	.target	sm_100

	.elftype	@"ET_EXEC"


//--------------------- .note.nv.tkinfo           --------------------------
	.section	.note.nv.tkinfo,"",@"SHT_NOTE"
	.sectionflags	@"SHF_NOTE_NV_TKINFO"
	.tkinfo
        /*0018*/ 	.word	0x00000002
        /*0030*/ 	.string	""
        /*0030*/ 	.string	"ptxas"
        /*0030*/ 	.string	"Cuda compilation tools, release 13.0, V13.0.88"
        /*0030*/ 	.string	"Build cuda_13.0.r13.0/compiler.36424714_0"
        /*0030*/ 	.string	"-arch sm_100 -m 64 "



//--------------------- .note.nv.cuinfo           --------------------------
	.section	.note.nv.cuinfo,"",@"SHT_NOTE"
	.sectionflags	@"SHF_NOTE_NV_CUINFO"
        /*0018*/ 	.short	0x0002
        /*001a*/ 	.short	0x0064
        /*001c*/ 	.short	0x0082
	.zero		2


//--------------------- .nv.info                  --------------------------
	.section	.nv.info,"",@"SHT_CUDA_INFO"
	.align	4


	//----- nvinfo : EIATTR_REGCOUNT
	.align		4
        /*0000*/ 	.byte	0x04, 0x2f
        /*0002*/ 	.short	(.L_2 - .L_1)
	.align		4
.L_1:
        /*0004*/ 	.word	index@(_Z14printMatrixGPUPfii)
        /*0008*/ 	.word	0x00000018


	//----- nvinfo : EIATTR_FRAME_SIZE
	.align		4
.L_2:
        /*000c*/ 	.byte	0x04, 0x11
        /*000e*/ 	.short	(.L_4 - .L_3)
	.align		4
.L_3:
        /*0010*/ 	.word	index@(_Z14printMatrixGPUPfii)
        /*0014*/ 	.word	0x00000010


	//----- nvinfo : EIATTR_MIN_STACK_SIZE
	.align		4
.L_4:
        /*0018*/ 	.byte	0x04, 0x12
        /*001a*/ 	.short	(.L_6 - .L_5)
	.align		4
.L_5:
        /*001c*/ 	.word	index@(_Z14printMatrixGPUPfii)
        /*0020*/ 	.word	0x00000010
.L_6:


//--------------------- .nv.compat                --------------------------
	.section	.nv.compat,"",@"SHT_CUDA_COMPAT_INFO"
	.align	4
        /*0000*/ 	.byte	0x02, 0x09, 0x00, 0x00, 0x02, 0x02, 0x01, 0x00, 0x02, 0x05, 0x05, 0x00, 0x03, 0x07, 0x01, 0x01
        /*0010*/ 	.byte	0x02, 0x03, 0x00, 0x00, 0x02, 0x06, 0x01, 0x00, 0x04, 0x0b, 0x08, 0x00, 0x09, 0x00, 0x00, 0x00
        /*0020*/ 	.byte	0x00, 0x00, 0x00, 0x00


//--------------------- .nv.info._Z14printMatrixGPUPfii --------------------------
	.section	.nv.info._Z14printMatrixGPUPfii,"",@"SHT_CUDA_INFO"
	.sectionflags	@""
	.align	4


	//----- nvinfo : EIATTR_CUDA_API_VERSION
	.align		4
        /*0000*/ 	.byte	0x04, 0x37
        /*0002*/ 	.short	(.L_8 - .L_7)
.L_7:
        /*0004*/ 	.word	0x00000082


	//----- nvinfo : EIATTR_KPARAM_INFO
	.align		4
.L_8:
        /*0008*/ 	.byte	0x04, 0x17
        /*000a*/ 	.short	(.L_10 - .L_9)
.L_9:
        /*000c*/ 	.word	0x00000000
        /*0010*/ 	.short	0x0002
        /*0012*/ 	.short	0x000c
        /*0014*/ 	.byte	0x00, 0xf0, 0x11, 0x00


	//----- nvinfo : EIATTR_KPARAM_INFO
	.align		4
.L_10:
        /*0018*/ 	.byte	0x04, 0x17
        /*001a*/ 	.short	(.L_12 - .L_11)
.L_11:
        /*001c*/ 	.word	0x00000000
        /*0020*/ 	.short	0x0001
        /*0022*/ 	.short	0x0008
        /*0024*/ 	.byte	0x00, 0xf0, 0x11, 0x00


	//----- nvinfo : EIATTR_KPARAM_INFO
	.align		4
.L_12:
        /*0028*/ 	.byte	0x04, 0x17
        /*002a*/ 	.short	(.L_14 - .L_13)
.L_13:
        /*002c*/ 	.word	0x00000000
        /*0030*/ 	.short	0x0000
        /*0032*/ 	.short	0x0000
        /*0034*/ 	.byte	0x00, 0xf5, 0x21, 0x00


	//----- nvinfo : EIATTR_SPARSE_MMA_MASK
	.align		4
.L_14:
        /*0038*/ 	.byte	0x03, 0x50
        /*003a*/ 	.short	0x0000


	//----- nvinfo : EIATTR_MAXREG_COUNT
	.align		4
        /*003c*/ 	.byte	0x03, 0x1b
        /*003e*/ 	.short	0x00ff


	//----- nvinfo : EIATTR_EXTERNS
	.align		4
        /*0040*/ 	.byte	0x04, 0x0f
        /*0042*/ 	.short	(.L_16 - .L_15)


	//   ....[0]....
	.align		4
.L_15:
        /*0044*/ 	.word	index@(vprintf)


	//----- nvinfo : EIATTR_MERCURY_ISA_VERSION
	.align		4
.L_16:
        /*0048*/ 	.byte	0x03, 0x5f
        /*004a*/ 	.short	0x0101


	//----- nvinfo : EIATTR_VRC_CTA_INIT_COUNT
	.align		4
        /*004c*/ 	.byte	0x02, 0x4a
	.zero		1
	.zero		1


	//----- nvinfo : EIATTR_SYSCALL_OFFSETS
	.align		4
        /*0050*/ 	.byte	0x04, 0x46
        /*0052*/ 	.short	(.L_18 - .L_17)


	//   ....[0]....
.L_17:
        /*0054*/ 	.word	0x00000200


	//----- nvinfo : EIATTR_EXIT_INSTR_OFFSETS
	.align		4
.L_18:
        /*0058*/ 	.byte	0x04, 0x1c
        /*005a*/ 	.short	(.L_20 - .L_19)


	//   ....[0]....
.L_19:
        /*005c*/ 	.word	0x00000130


	//   ....[1]....
        /*0060*/ 	.word	0x00000210


	//----- nvinfo : EIATTR_CRS_STACK_SIZE
	.align		4
.L_20:
        /*0064*/ 	.byte	0x04, 0x1e
        /*0066*/ 	.short	(.L_22 - .L_21)
.L_21:
        /*0068*/ 	.word	0x00000000


	//----- nvinfo : EIATTR_CBANK_PARAM_SIZE
	.align		4
.L_22:
        /*006c*/ 	.byte	0x03, 0x19
        /*006e*/ 	.short	0x0010


	//----- nvinfo : EIATTR_PARAM_CBANK
	.align		4
        /*0070*/ 	.byte	0x04, 0x0a
        /*0072*/ 	.short	(.L_24 - .L_23)
	.align		4
.L_23:
        /*0074*/ 	.word	index@(.nv.constant0._Z14printMatrixGPUPfii)
        /*0078*/ 	.short	0x0380
        /*007a*/ 	.short	0x0010


	//----- nvinfo : EIATTR_SW_WAR
	.align		4
.L_24:
        /*007c*/ 	.byte	0x04, 0x36
        /*007e*/ 	.short	(.L_26 - .L_25)
.L_25:
        /*0080*/ 	.word	0x00000008
.L_26:


//--------------------- .nv.callgraph             --------------------------
	.section	.nv.callgraph,"",@"SHT_CUDA_CALLGRAPH"
	.align	4
	.sectionentsize	8
	.align		4
        /*0000*/ 	.word	0x00000000
	.align		4
        /*0004*/ 	.word	0xffffffff
	.align		4
        /*0008*/ 	.word	index@(_Z14printMatrixGPUPfii)
	.align		4
        /*000c*/ 	.word	index@(vprintf)
	.align		4
        /*0010*/ 	.word	0x00000000
	.align		4
        /*0014*/ 	.word	0xfffffffe
	.align		4
        /*0018*/ 	.word	0x00000000
	.align		4
        /*001c*/ 	.word	0xfffffffd
	.align		4
        /*0020*/ 	.word	0x00000000
	.align		4
        /*0024*/ 	.word	0xfffffffc


//--------------------- .nv.constant4             --------------------------
	.section	.nv.constant4,"a",@progbits
	.align	8
	.align		8
.nv.constant4:
        /*0000*/ 	.dword	vprintf
	.align		8
        /*0008*/ 	.dword	$str


//--------------------- .text._Z14printMatrixGPUPfii --------------------------
	.section	.text._Z14printMatrixGPUPfii,"ax",@progbits
	.align	128
        .global         _Z14printMatrixGPUPfii
        .type           _Z14printMatrixGPUPfii,@function
        .size           _Z14printMatrixGPUPfii,(.L_x_2 - _Z14printMatrixGPUPfii)
        .other          _Z14printMatrixGPUPfii,@"STO_CUDA_ENTRY STV_DEFAULT"
_Z14printMatrixGPUPfii:
.text._Z14printMatrixGPUPfii:
[----:B------:R-:W0:Y:S01]  /*0000*/  LDC R1, c[0x0][0x37c] ;  /* 0x0000df00ff017b82 */ /* 0x000e220000000800 */
[----:B------:R-:W1:Y:S01]  /*0010*/  S2R R3, SR_TID.Y ;  /* 0x0000000000037919 */ /* 0x000e620000002200 */
[----:B------:R-:W2:Y:S06]  /*0020*/  LDCU UR5, c[0x0][0x2fc] ;  /* 0x00005f80ff0577ac */ /* 0x000eac0008000800 */
[----:B------:R-:W3:Y:S01]  /*0030*/  LDC R5, c[0x0][0x360] ;  /* 0x0000d800ff057b82 */ /* 0x000ee20000000800 */
[----:B0-----:R-:W-:Y:S01]  /*0040*/  VIADD R1, R1, 0xfffffff0 ;  /* 0xfffffff001017836 */ /* 0x001fe20000000000 */
[----:B------:R-:W3:Y:S01]  /*0050*/  S2R R2, SR_TID.X ;  /* 0x0000000000027919 */ /* 0x000ee20000002100 */
[----:B------:R-:W0:Y:S01]  /*0060*/  LDCU.64 UR8, c[0x0][0x388] ;  /* 0x00007100ff0877ac */ /* 0x000e220008000a00 */
[----:B------:R-:W4:Y:S04]  /*0070*/  LDCU UR4, c[0x0][0x2f8] ;  /* 0x00005f00ff0477ac */ /* 0x000f280008000800 */
[----:B------:R-:W1:Y:S08]  /*0080*/  S2UR UR7, SR_CTAID.Y ;  /* 0x00000000000779c3 */ /* 0x000e700000002600 */
[----:B------:R-:W1:Y:S08]  /*0090*/  LDC R0, c[0x0][0x364] ;  /* 0x0000d900ff007b82 */ /* 0x000e700000000800 */
[----:B------:R-:W3:Y:S01]  /*00a0*/  S2UR UR6, SR_CTAID.X ;  /* 0x00000000000679c3 */ /* 0x000ee20000002500 */
[----:B----4-:R-:W-:-:S05]  /*00b0*/  IADD3 R6, P1, PT, R1, UR4, RZ ;  /* 0x0000000401067c10 */ /* 0x010fca000ff3e0ff */
[----:B--2---:R-:W-:Y:S02]  /*00c0*/  IMAD.X R7, RZ, RZ, UR5, P1 ;  /* 0x00000005ff077e24 */ /* 0x004fe400088e06ff */
[----:B------:R-:W2:Y:S01]  /*00d0*/  LDC.64 R8, c[0x0][0x380] ;  /* 0x0000e000ff087b82 */ /* 0x000ea20000000a00 */
[----:B-1----:R-:W-:-:S05]  /*00e0*/  IMAD R3, R0, UR7, R3 ;  /* 0x0000000700037c24 */ /* 0x002fca000f8e0203 */
[----:B0-----:R-:W-:Y:S01]  /*00f0*/  ISETP.GE.AND P0, PT, R3, UR9, PT ;  /* 0x0000000903007c0c */ /* 0x001fe2000bf06270 */
[----:B---3--:R-:W-:-:S04]  /*0100*/  IMAD R2, R5, UR6, R2 ;  /* 0x0000000605027c24 */ /* 0x008fc8000f8e0202 */
[----:B------:R-:W-:Y:S01]  /*0110*/  IMAD R5, R3, UR9, R2 ;  /* 0x0000000903057c24 */ /* 0x000fe2000f8e0202 */
[----:B------:R-:W-:-:S13]  /*0120*/  ISETP.GE.OR P0, PT, R2, UR8, P0 ;  /* 0x0000000802007c0c */ /* 0x000fda0008706670 */
[----:B--2---:R-:W-:Y:S05]  /*0130*/  @P0 EXIT ;  /* 0x000000000000094d */ /* 0x004fea0003800000 */
[----:B------:R-:W0:Y:S01]  /*0140*/  LDCU.64 UR4, c[0x0][0x358] ;  /* 0x00006b00ff0477ac */ /* 0x000e220008000a00 */
[----:B------:R-:W-:-:S06]  /*0150*/  IMAD.WIDE R8, R5, 0x4, R8 ;  /* 0x0000000405087825 */ /* 0x000fcc00078e0208 */
[----:B0-----:R-:W2:Y:S01]  /*0160*/  LDG.E R8, desc[UR4][R8.64] ;  /* 0x0000000408087981 */ /* 0x001ea2000c1e1900 */
[----:B------:R-:W-:Y:S01]  /*0170*/  MOV R10, 0x0 ;  /* 0x00000000000a7802 */ /* 0x000fe20000000f00 */
[----:B------:R-:W0:Y:S02]  /*0180*/  LDCU.64 UR4, c[0x4][0x8] ;  /* 0x01000100ff0477ac */ /* 0x000e240008000a00 */
[----:B------:R1:W-:Y:S03]  /*0190*/  STL.64 [R1], R2 ;  /* 0x0000000201007387 */ /* 0x0003e60000100a00 */
[----:B------:R-:W3:Y:S01]  /*01a0*/  LDC.64 R10, c[0x4][R10] ;  /* 0x010000000a0a7b82 */ /* 0x000ee20000000a00 */
[----:B0-----:R-:W-:Y:S02]  /*01b0*/  MOV R4, UR4 ;  /* 0x0000000400047c02 */ /* 0x001fe40008000f00 */
[----:B------:R-:W-:Y:S01]  /*01c0*/  MOV R5, UR5 ;  /* 0x0000000500057c02 */ /* 0x000fe20008000f00 */
[----:B--2---:R-:W0:Y:S02]  /*01d0*/  F2I.TRUNC.NTZ R0, R8 ;  /* 0x0000000800007305 */ /* 0x004e24000020f100 */
[----:B0--3--:R1:W-:Y:S04]  /*01e0*/  STL [R1+0x8], R0 ;  /* 0x0000080001007387 */ /* 0x0093e80000100800 */
[----:B------:R-:W-:-:S07]  /*01f0*/  LEPC R20, `(.L_x_0) ;  /* 0x000000001014794e */ /* 0x000fce0000000000 */
[----:B-1----:R-:W-:Y:S05]  /*0200*/  CALL.ABS.NOINC R10 ;  /* 0x000000000a007343 */ /* 0x002fea0003c00000 */
.L_x_0:
[----:B------:R-:W-:Y:S05]  /*0210*/  EXIT ;  /* 0x000000000000794d */ /* 0x000fea0003800000 */
.L_x_1:
[----:B------:R-:W-:-:S00]  /*0220*/  BRA `(.L_x_1) ;  /* 0xfffffffc00fc7947 */ /* 0x000fc0000383ffff */
[----:B------:R-:W-:-:S00]  /*0230*/  NOP ;  /* 0x0000000000007918 */ /* 0x000fc00000000000 */
        /* <DEDUP_REMOVED lines=12> */
.L_x_2:


//--------------------- .nv.global.init           --------------------------
	.section	.nv.global.init,"aw",@progbits
.nv.global.init:
	.type		$str,@object
	.size		$str,(.L_0 - $str)
$str:
        /*0000*/ 	.byte	0x64, 0x65, 0x76, 0x5f, 0x4d, 0x5b, 0x25, 0x64, 0x5d, 0x5b, 0x25, 0x64, 0x5d, 0x20, 0x3d, 0x20
        /*0010*/ 	.byte	0x25, 0x64, 0x4e, 0x00
.L_0:


//--------------------- .nv.shared.reserved.0     --------------------------
	.section	.nv.shared.reserved.0,"aw",@nobits
	.weak		__nv_reservedSMEM_offset_0_alias
	.size		__nv_reservedSMEM_offset_0_alias, 0, 64
	.other		__nv_reservedSMEM_offset_0_alias,@"STO_CUDA_RESERVED_SHARED STV_DEFAULT"
__nv_reservedSMEM_offset_0_alias:
	.zero		0
	.zero		64


//--------------------- .nv.constant0._Z14printMatrixGPUPfii --------------------------
	.section	.nv.constant0._Z14printMatrixGPUPfii,"a",@progbits
	.sectionflags	@""
	.align	4
.nv.constant0._Z14printMatrixGPUPfii:
	.zero		912


//--------------------- SYMBOLS --------------------------

	.type		.nv.reservedSmem.offset0,@object
	.size		.nv.reservedSmem.offset0,0x4
	.type		vprintf,@function
